//
// Generated by NVIDIA NVVM Compiler
//
// Compiler Build ID: CL-36424714
// Cuda compilation tools, release 13.0, V13.0.88
// Based on NVVM 20.0.0
//

.version 9.0
.target sm_100
.address_size 64

	// .globl	_Z12multi_kernelPiS_S_

.visible .entry _Z12multi_kernelPiS_S_(
	.param .u64 .ptr .align 1 _Z12multi_kernelPiS_S__param_0,
	.param .u64 .ptr .align 1 _Z12multi_kernelPiS_S__param_1,
	.param .u64 .ptr .align 1 _Z12multi_kernelPiS_S__param_2
)
{
	.reg .b32 	%r<36>;
	.reg .b64 	%rd<13>;

	ld.param.u64 	%rd1, [_Z12multi_kernelPiS_S__param_0];
	ld.param.u64 	%rd2, [_Z12multi_kernelPiS_S__param_1];
	ld.param.u64 	%rd3, [_Z12multi_kernelPiS_S__param_2];
	cvta.to.global.u64 	%rd4, %rd3;
	mov.u32 	%r1, %tid.x;
	mov.u32 	%r2, %tid.y;
	mul.lo.s32 	%r3, %r1, 10;
	add.s32 	%r4, %r3, %r2;
	mul.wide.u32 	%rd5, %r4, 4;
	add.s64 	%rd6, %rd4, %rd5;
	mov.b32 	%r5, 0;
	st.global.u32 	[%rd6], %r5;
	cvta.to.global.u64 	%rd7, %rd1;
	cvta.to.global.u64 	%rd8, %rd2;
	mul.wide.u32 	%rd9, %r3, 4;
	add.s64 	%rd10, %rd7, %rd9;
	ld.global.u32 	%r6, [%rd10];
	mul.wide.u32 	%rd11, %r2, 4;
	add.s64 	%rd12, %rd8, %rd11;
	ld.global.u32 	%r7, [%rd12];
	mul.lo.s32 	%r8, %r7, %r6;
	st.global.u32 	[%rd6], %r8;
	ld.global.u32 	%r9, [%rd10+4];
	ld.global.u32 	%r10, [%rd12+40];
	mad.lo.s32 	%r11, %r10, %r9, %r8;
	st.global.u32 	[%rd6], %r11;
	ld.global.u32 	%r12, [%rd10+8];
	ld.global.u32 	%r13, [%rd12+80];
	mad.lo.s32 	%r14, %r13, %r12, %r11;
	st.global.u32 	[%rd6], %r14;
	ld.global.u32 	%r15, [%rd10+12];
	ld.global.u32 	%r16, [%rd12+120];
	mad.lo.s32 	%r17, %r16, %r15, %r14;
	st.global.u32 	[%rd6], %r17;
	ld.global.u32 	%r18, [%rd10+16];
	ld.global.u32 	%r19, [%rd12+160];
	mad.lo.s32 	%r20, %r19, %r18, %r17;
	st.global.u32 	[%rd6], %r20;
	ld.global.u32 	%r21, [%rd10+20];
	ld.global.u32 	%r22, [%rd12+200];
	mad.lo.s32 	%r23, %r22, %r21, %r20;
	st.global.u32 	[%rd6], %r23;
	ld.global.u32 	%r24, [%rd10+24];
	ld.global.u32 	%r25, [%rd12+240];
	mad.lo.s32 	%r26, %r25, %r24, %r23;
	st.global.u32 	[%rd6], %r26;
	ld.global.u32 	%r27, [%rd10+28];
	ld.global.u32 	%r28, [%rd12+280];
	mad.lo.s32 	%r29, %r28, %r27, %r26;
	st.global.u32 	[%rd6], %r29;
	ld.global.u32 	%r30, [%rd10+32];
	ld.global.u32 	%r31, [%rd12+320];
	mad.lo.s32 	%r32, %r31, %r30, %r29;
	st.global.u32 	[%rd6], %r32;
	ld.global.u32 	%r33, [%rd10+36];
	ld.global.u32 	%r34, [%rd12+360];
	mad.lo.s32 	%r35, %r34, %r33, %r32;
	st.global.u32 	[%rd6], %r35;
	ret;

}


// ===== COMPILED SASS (sm_100) =====

	.target	sm_100

	.elftype	@"ET_EXEC"


//--------------------- .note.nv.tkinfo           --------------------------
	.section	.note.nv.tkinfo,"",@"SHT_NOTE"
	.sectionflags	@"SHF_NOTE_NV_TKINFO"
	.tkinfo
        /*0018*/ 	.word	0x00000002
        /*0030*/ 	.string	""
        /*0030*/ 	.string	"ptxas"
        /*0030*/ 	.string	"Cuda compilation tools, release 13.0, V13.0.88"
        /*0030*/ 	.string	"Build cuda_13.0.r13.0/compiler.36424714_0"
        /*0030*/ 	.string	"-arch sm_100 -m 64 "



//--------------------- .note.nv.cuinfo           --------------------------
	.section	.note.nv.cuinfo,"",@"SHT_NOTE"
	.sectionflags	@"SHF_NOTE_NV_CUINFO"
        /*0018*/ 	.short	0x0002
        /*001a*/ 	.short	0x0064
        /*001c*/ 	.short	0x0082
	.zero		2


//--------------------- .nv.info                  --------------------------
	.section	.nv.info,"",@"SHT_CUDA_INFO"
	.align	4


	//----- nvinfo : EIATTR_REGCOUNT
	.align		4
        /*0000*/ 	.byte	0x04, 0x2f
        /*0002*/ 	.short	(.L_1 - .L_0)
	.align		4
.L_0:
        /*0004*/ 	.word	index@(_Z12multi_kernelPiS_S_)
        /*0008*/ 	.word	0x00000010


	//----- nvinfo : EIATTR_FRAME_SIZE
	.align		4
.L_1:
        /*000c*/ 	.byte	0x04, 0x11
        /*000e*/ 	.short	(.L_3 - .L_2)
	.align		4
.L_2:
        /*0010*/ 	.word	index@(_Z12multi_kernelPiS_S_)
        /*0014*/ 	.word	0x00000000


	//----- nvinfo : EIATTR_MIN_STACK_SIZE
	.align		4
.L_3:
        /*0018*/ 	.byte	0x04, 0x12
        /*001a*/ 	.short	(.L_5 - .L_4)
	.align		4
.L_4:
        /*001c*/ 	.word	index@(_Z12multi_kernelPiS_S_)
        /*0020*/ 	.word	0x00000000
.L_5:


//--------------------- .nv.compat                --------------------------
	.section	.nv.compat,"",@"SHT_CUDA_COMPAT_INFO"
	.align	4
        /*0000*/ 	.byte	0x02, 0x09, 0x00, 0x00, 0x02, 0x02, 0x01, 0x00, 0x02, 0x05, 0x05, 0x00, 0x03, 0x07, 0x01, 0x01
        /*0010*/ 	.byte	0x02, 0x03, 0x00, 0x00, 0x02, 0x06, 0x01, 0x00, 0x04, 0x0b, 0x08, 0x00, 0x09, 0x00, 0x00, 0x00
        /*0020*/ 	.byte	0x00, 0x00, 0x00, 0x00


//--------------------- .nv.info._Z12multi_kernelPiS_S_ --------------------------
	.section	.nv.info._Z12multi_kernelPiS_S_,"",@"SHT_CUDA_INFO"
	.sectionflags	@""
	.align	4


	//----- nvinfo : EIATTR_CUDA_API_VERSION
	.align		4
        /*0000*/ 	.byte	0x04, 0x37
        /*0002*/ 	.short	(.L_7 - .L_6)
.L_6:
        /*0004*/ 	.word	0x00000082


	//----- nvinfo : EIATTR_KPARAM_INFO
	.align		4
.L_7:
        /*0008*/ 	.byte	0x04, 0x17
        /*000a*/ 	.short	(.L_9 - .L_8)
.L_8:
        /*000c*/ 	.word	0x00000000
        /*0010*/ 	.short	0x0002
        /*0012*/ 	.short	0x0010
        /*0014*/ 	.byte	0x00, 0xf5, 0x21, 0x00


	//----- nvinfo : EIATTR_KPARAM_INFO
	.align		4
.L_9:
        /*0018*/ 	.byte	0x04, 0x17
        /*001a*/ 	.short	(.L_11 - .L_10)
.L_10:
        /*001c*/ 	.word	0x00000000
        /*0020*/ 	.short	0x0001
        /*0022*/ 	.short	0x0008
        /*0024*/ 	.byte	0x00, 0xf5, 0x21, 0x00


	//----- nvinfo : EIATTR_KPARAM_INFO
	.align		4
.L_11:
        /*0028*/ 	.byte	0x04, 0x17
        /*002a*/ 	.short	(.L_13 - .L_12)
.L_12:
        /*002c*/ 	.word	0x00000000
        /*0030*/ 	.short	0x0000
        /*0032*/ 	.short	0x0000
        /*0034*/ 	.byte	0x00, 0xf5, 0x21, 0x00


	//----- nvinfo : EIATTR_SPARSE_MMA_MASK
	.align		4
.L_13:
        /*0038*/ 	.byte	0x03, 0x50
        /*003a*/ 	.short	0x0000


	//----- nvinfo : EIATTR_MAXREG_COUNT
	.align		4
        /*003c*/ 	.byte	0x03, 0x1b
        /*003e*/ 	.short	0x00ff


	//----- nvinfo : EIATTR_MERCURY_ISA_VERSION
	.align		4
        /*0040*/ 	.byte	0x03, 0x5f
        /*0042*/ 	.short	0x0101


	//----- nvinfo : EIATTR_VRC_CTA_INIT_COUNT
	.align		4
        /*0044*/ 	.byte	0x02, 0x4a
	.zero		1
	.zero		1


	//----- nvinfo : EIATTR_EXIT_INSTR_OFFSETS
	.align		4
        /*0048*/ 	.byte	0x04, 0x1c
        /*004a*/ 	.short	(.L_15 - .L_14)


	//   ....[0]....
.L_14:
        /*004c*/ 	.word	0x00000350


	//----- nvinfo : EIATTR_CBANK_PARAM_SIZE
	.align		4
.L_15:
        /*0050*/ 	.byte	0x03, 0x19
        /*0052*/ 	.short	0x0018


	//----- nvinfo : EIATTR_PARAM_CBANK
	.align		4
        /*0054*/ 	.byte	0x04, 0x0a
        /*0056*/ 	.short	(.L_17 - .L_16)
	.align		4
.L_16:
        /*0058*/ 	.word	index@(.nv.constant0._Z12multi_kernelPiS_S_)
        /*005c*/ 	.short	0x0380
        /*005e*/ 	.short	0x0018


	//----- nvinfo : EIATTR_SW_WAR
	.align		4
.L_17:
        /*0060*/ 	.byte	0x04, 0x36
        /*0062*/ 	.short	(.L_19 - .L_18)
.L_18:
        /*0064*/ 	.word	0x00000008
.L_19:


//--------------------- .nv.callgraph             --------------------------
	.section	.nv.callgraph,"",@"SHT_CUDA_CALLGRAPH"
	.align	4
	.sectionentsize	8
	.align		4
        /*0000*/ 	.word	0x00000000
	.align		4
        /*0004*/ 	.word	0xffffffff
	.align		4
        /*0008*/ 	.word	0x00000000
	.align		4
        /*000c*/ 	.word	0xfffffffe
	.align		4
        /*0010*/ 	.word	0x00000000
	.align		4
        /*0014*/ 	.word	0xfffffffd
	.align		4
        /*0018*/ 	.word	0x00000000
	.align		4
        /*001c*/ 	.word	0xfffffffc


//--------------------- .text._Z12multi_kernelPiS_S_ --------------------------
	.section	.text._Z12multi_kernelPiS_S_,"ax",@progbits
	.align	128
        .global         _Z12multi_kernelPiS_S_
        .type           _Z12multi_kernelPiS_S_,@function
        .size           _Z12multi_kernelPiS_S_,(.L_x_1 - _Z12multi_kernelPiS_S_)
        .other          _Z12multi_kernelPiS_S_,@"STO_CUDA_ENTRY STV_DEFAULT"
_Z12multi_kernelPiS_S_:
.text._Z12multi_kernelPiS_S_:
[----:B------:R-:W-:Y:S01]  /*0000*/  LDC R1, c[0x0][0x37c] ;  /* 0x0000df00ff017b82 */ /* 0x000fe20000000800 */
[----:B------:R-:W0:Y:S07]  /*0010*/  S2R R9, SR_TID.X ;  /* 0x0000000000097919 */ /* 0x000e2e0000002100 */
[----:B------:R-:W1:Y:S01]  /*0020*/  LDC.64 R2, c[0x0][0x390] ;  /* 0x0000e400ff027b82 */ /* 0x000e620000000a00 */
[----:B------:R-:W2:Y:S01]  /*0030*/  LDCU.64 UR4, c[0x0][0x358] ;  /* 0x00006b00ff0477ac */ /* 0x000ea20008000a00 */
[----:B------:R-:W3:Y:S06]  /*0040*/  S2R R0, SR_TID.Y ;  /* 0x0000000000007919 */ /* 0x000eec0000002200 */
[----:B------:R-:W4:Y:S08]  /*0050*/  LDC.64 R4, c[0x0][0x380] ;  /* 0x0000e000ff047b82 */ /* 0x000f300000000a00 */
[----:B------:R-:W5:Y:S01]  /*0060*/  LDC.64 R6, c[0x0][0x388] ;  /* 0x0000e200ff067b82 */ /* 0x000f620000000a00 */
[----:B0-----:R-:W-:-:S04]  /*0070*/  IMAD R9, R9, 0xa, RZ ;  /* 0x0000000a09097824 */ /* 0x001fc800078e02ff */
[C---:B----4-:R-:W-:Y:S01]  /*0080*/  IMAD.WIDE.U32 R4, R9.reuse, 0x4, R4 ;  /* 0x0000000409047825 */ /* 0x050fe200078e0004 */
[----:B---3--:R-:W-:-:S03]  /*0090*/  IADD3 R11, PT, PT, R9, R0, RZ ;  /* 0x00000000090b7210 */ /* 0x008fc60007ffe0ff */
[----:B-----5:R-:W-:-:S04]  /*00a0*/  IMAD.WIDE.U32 R6, R0, 0x4, R6 ;  /* 0x0000000400067825 */ /* 0x020fc800078e0006 */
[----:B-1----:R-:W-:-:S05]  /*00b0*/  IMAD.WIDE.U32 R2, R11, 0x4, R2 ;  /* 0x000000040b027825 */ /* 0x002fca00078e0002 */
[----:B--2---:R-:W-:Y:S04]  /*00c0*/  STG.E desc[UR4][R2.64], RZ ;  /* 0x000000ff02007986 */ /* 0x004fe8000c101904 */
[----:B------:R-:W2:Y:S04]  /*00d0*/  LDG.E R0, desc[UR4][R4.64] ;  /* 0x0000000404007981 */ /* 0x000ea8000c1e1900 */
[----:B------:R-:W2:Y:S02]  /*00e0*/  LDG.E R9, desc[UR4][R6.64] ;  /* 0x0000000406097981 */ /* 0x000ea4000c1e1900 */
[----:B--2---:R-:W-:-:S05]  /*00f0*/  IMAD R9, R0, R9, RZ ;  /* 0x0000000900097224 */ /* 0x004fca00078e02ff */
[----:B------:R0:W-:Y:S04]  /*0100*/  STG.E desc[UR4][R2.64], R9 ;  /* 0x0000000902007986 */ /* 0x0001e8000c101904 */
[----:B------:R-:W2:Y:S04]  /*0110*/  LDG.E R0, desc[UR4][R4.64+0x4] ;  /* 0x0000040404007981 */ /* 0x000ea8000c1e1900 */
[----:B------:R-:W2:Y:S02]  /*0120*/  LDG.E R8, desc[UR4][R6.64+0x28] ;  /* 0x0000280406087981 */ /* 0x000ea4000c1e1900 */
[----:B--2---:R-:W-:-:S05]  /*0130*/  IMAD R11, R0, R8, R9 ;  /* 0x00000008000b7224 */ /* 0x004fca00078e0209 */
[----:B------:R1:W-:Y:S04]  /*0140*/  STG.E desc[UR4][R2.64], R11 ;  /* 0x0000000b02007986 */ /* 0x0003e8000c101904 */
[----:B------:R-:W2:Y:S04]  /*0150*/  LDG.E R0, desc[UR4][R4.64+0x8] ;  /* 0x0000080404007981 */ /* 0x000ea8000c1e1900 */
[----:B------:R-:W2:Y:S02]  /*0160*/  LDG.E R8, desc[UR4][R6.64+0x50] ;  /* 0x0000500406087981 */ /* 0x000ea4000c1e1900 */
[----:B--2---:R-:W-:-:S05]  /*0170*/  IMAD R13, R0, R8, R11 ;  /* 0x00000008000d7224 */ /* 0x004fca00078e020b */
[----:B------:R2:W-:Y:S04]  /*0180*/  STG.E desc[UR4][R2.64], R13 ;  /* 0x0000000d02007986 */ /* 0x0005e8000c101904 */
[----:B------:R-:W0:Y:S04]  /*0190*/  LDG.E R0, desc[UR4][R4.64+0xc] ;  /* 0x00000c0404007981 */ /* 0x000e28000c1e1900 */
[----:B------:R-:W0:Y:S02]  /*01a0*/  LDG.E R8, desc[UR4][R6.64+0x78] ;  /* 0x0000780406087981 */ /* 0x000e24000c1e1900 */
[----:B0-----:R-:W-:-:S05]  /*01b0*/  IMAD R9, R0, R8, R13 ;  /* 0x0000000800097224 */ /* 0x001fca00078e020d */
[----:B------:R0:W-:Y:S04]  /*01c0*/  STG.E desc[UR4][R2.64], R9 ;  /* 0x0000000902007986 */ /* 0x0001e8000c101904 */
[----:B------:R-:W1:Y:S04]  /*01d0*/  LDG.E R0, desc[UR4][R4.64+0x10] ;  /* 0x0000100404007981 */ /* 0x000e68000c1e1900 */
[----:B------:R-:W1:Y:S02]  /*01e0*/  LDG.E R8, desc[UR4][R6.64+0xa0] ;  /* 0x0000a00406087981 */ /* 0x000e64000c1e1900 */
[----:B-1----:R-:W-:-:S05]  /*01f0*/  IMAD R11, R0, R8, R9 ;  /* 0x00000008000b7224 */ /* 0x002fca00078e0209 */
        /* <DEDUP_REMOVED lines=12> */
[----:B------:R-:W-:Y:S04]  /*02c0*/  STG.E desc[UR4][R2.64], R11 ;  /* 0x0000000b02007986 */ /* 0x000fe8000c101904 */
[----:B------:R-:W2:Y:S04]  /*02d0*/  LDG.E R0, desc[UR4][R4.64+0x20] ;  /* 0x0000200404007981 */ /* 0x000ea8000c1e1900 */
[----:B------:R-:W2:Y:S02]  /*02e0*/  LDG.E R8, desc[UR4][R6.64+0x140] ;  /* 0x0001400406087981 */ /* 0x000ea4000c1e1900 */
[----:B--2---:R-:W-:-:S05]  /*02f0*/  IMAD R13, R0, R8, R11 ;  /* 0x00000008000d7224 */ /* 0x004fca00078e020b */
[----:B------:R-:W-:Y:S04]  /*0300*/  STG.E desc[UR4][R2.64], R13 ;  /* 0x0000000d02007986 */ /* 0x000fe8000c101904 */
[----:B------:R-:W0:Y:S04]  /*0310*/  LDG.E R0, desc[UR4][R4.64+0x24] ;  /* 0x0000240404007981 */ /* 0x000e28000c1e1900 */
[----:B------:R-:W0:Y:S02]  /*0320*/  LDG.E R8, desc[UR4][R6.64+0x168] ;  /* 0x0001680406087981 */ /* 0x000e24000c1e1900 */
[----:B0-----:R-:W-:-:S05]  /*0330*/  IMAD R9, R0, R8, R13 ;  /* 0x0000000800097224 */ /* 0x001fca00078e020d */
[----:B------:R-:W-:Y:S01]  /*0340*/  STG.E desc[UR4][R2.64], R9 ;  /* 0x0000000902007986 */ /* 0x000fe2000c101904 */
[----:B------:R-:W-:Y:S05]  /*0350*/  EXIT ;  /* 0x000000000000794d */ /* 0x000fea0003800000 */
.L_x_0:
[----:B------:R-:W-:-:S00]  /*0360*/  BRA `(.L_x_0) ;  /* 0xfffffffc00fc7947 */ /* 0x000fc0000383ffff */
[----:B------:R-:W-:-:S00]  /*0370*/  NOP ;  /* 0x0000000000007918 */ /* 0x000fc00000000000 */
        /* <DEDUP_REMOVED lines=8> */
.L_x_1:


//--------------------- .nv.shared.reserved.0     --------------------------
	.section	.nv.shared.reserved.0,"aw",@nobits
	.weak		__nv_reservedSMEM_offset_0_alias
	.size		__nv_reservedSMEM_offset_0_alias, 0, 64
	.other		__nv_reservedSMEM_offset_0_alias,@"STO_CUDA_RESERVED_SHARED STV_DEFAULT"
__nv_reservedSMEM_offset_0_alias:
	.zero		0
	.zero		64


//--------------------- .nv.constant0._Z12multi_kernelPiS_S_ --------------------------
	.section	.nv.constant0._Z12multi_kernelPiS_S_,"a",@progbits
	.sectionflags	@""
	.align	4
.nv.constant0._Z12multi_kernelPiS_S_:
	.zero		920


//--------------------- SYMBOLS --------------------------

	.type		.nv.reservedSmem.offset0,@object
	.size		.nv.reservedSmem.offset0,0x4
